	.headerflags	@"EF_CUDA_TEXMODE_UNIFIED EF_CUDA_64BIT_ADDRESS EF_CUDA_ACCELERATORS EF_CUDA_SM90 EF_CUDA_VIRTUAL_SM(EF_CUDA_SM90)"
	.elftype	@"ET_EXEC"


//--------------------- .nv.info                  --------------------------
	.section	.nv.info,"",@"SHT_CUDA_INFO"
	.align	4


	//----- nvinfo : EIATTR_REGCOUNT
	.align		4
        /*0000*/ 	.byte	0x04, 0x2f
        /*0002*/ 	.short	(.L_3 - .L_2)
	.align		4
.L_2:
        /*0004*/ 	.word	index@(triton_poi_fused_cat_26)
        /*0008*/ 	.word	0x0000001a


	//----- nvinfo : EIATTR_MIN_STACK_SIZE
	.align		4
.L_3:
        /*000c*/ 	.byte	0x04, 0x12
        /*000e*/ 	.short	(.L_5 - .L_4)
	.align		4
.L_4:
        /*0010*/ 	.word	index@(triton_poi_fused_cat_26)
        /*0014*/ 	.word	0x00000000


	//----- nvinfo : EIATTR_FRAME_SIZE
	.align		4
.L_5:
        /*0018*/ 	.byte	0x04, 0x11
        /*001a*/ 	.short	(.L_7 - .L_6)
	.align		4
.L_6:
        /*001c*/ 	.word	index@(triton_poi_fused_cat_26)
        /*0020*/ 	.word	0x00000000


	//----- nvinfo : EIATTR_MIN_STACK_SIZE
	.align		4
.L_7:
        /*0024*/ 	.byte	0x04, 0x12
        /*0026*/ 	.short	(.L_9 - .L_8)
	.align		4
.L_8:
        /*0028*/ 	.word	index@(triton_poi_fused_cat_26)
        /*002c*/ 	.word	0x00000000
.L_9:


//--------------------- .nv.info.triton_poi_fused_cat_26 --------------------------
	.section	.nv.info.triton_poi_fused_cat_26,"",@"SHT_CUDA_INFO"
	.sectionflags	@""
	.align	4


	//----- nvinfo : EIATTR_CUDA_API_VERSION
	.align		4
        /*0000*/ 	.byte	0x04, 0x37
        /*0002*/ 	.short	(.L_11 - .L_10)
.L_10:
        /*0004*/ 	.word	0x0000007c


	//----- nvinfo : EIATTR_KPARAM_INFO
	.align		4
.L_11:
        /*0008*/ 	.byte	0x04, 0x17
        /*000a*/ 	.short	(.L_13 - .L_12)
.L_12:
        /*000c*/ 	.word	0x00000000
        /*0010*/ 	.short	0x0007
        /*0012*/ 	.short	0x0038
        /*0014*/ 	.byte	0x00, 0xf0, 0x11, 0x00


	//----- nvinfo : EIATTR_KPARAM_INFO
	.align		4
.L_13:
        /*0018*/ 	.byte	0x04, 0x17
        /*001a*/ 	.short	(.L_15 - .L_14)
.L_14:
        /*001c*/ 	.word	0x00000000
        /*0020*/ 	.short	0x0006
        /*0022*/ 	.short	0x0030
        /*0024*/ 	.byte	0x00, 0xf4, 0x21, 0x00


	//----- nvinfo : EIATTR_KPARAM_INFO
	.align		4
.L_15:
        /*0028*/ 	.byte	0x04, 0x17
        /*002a*/ 	.short	(.L_17 - .L_16)
.L_16:
        /*002c*/ 	.word	0x00000000
        /*0030*/ 	.short	0x0005
        /*0032*/ 	.short	0x0028
        /*0034*/ 	.byte	0x00, 0xf4, 0x21, 0x00


	//----- nvinfo : EIATTR_KPARAM_INFO
	.align		4
.L_17:
        /*0038*/ 	.byte	0x04, 0x17
        /*003a*/ 	.short	(.L_19 - .L_18)
.L_18:
        /*003c*/ 	.word	0x00000000
        /*0040*/ 	.short	0x0004
        /*0042*/ 	.short	0x0020
        /*0044*/ 	.byte	0x00, 0xf4, 0x21, 0x00


	//----- nvinfo : EIATTR_KPARAM_INFO
	.align		4
.L_19:
        /*0048*/ 	.byte	0x04, 0x17
        /*004a*/ 	.short	(.L_21 - .L_20)
.L_20:
        /*004c*/ 	.word	0x00000000
        /*0050*/ 	.short	0x0003
        /*0052*/ 	.short	0x0018
        /*0054*/ 	.byte	0x00, 0xf4, 0x21, 0x00


	//----- nvinfo : EIATTR_KPARAM_INFO
	.align		4
.L_21:
        /*0058*/ 	.byte	0x04, 0x17
        /*005a*/ 	.short	(.L_23 - .L_22)
.L_22:
        /*005c*/ 	.word	0x00000000
        /*0060*/ 	.short	0x0002
        /*0062*/ 	.short	0x0010
        /*0064*/ 	.byte	0x00, 0xf4, 0x21, 0x00


	//----- nvinfo : EIATTR_KPARAM_INFO
	.align		4
.L_23:
        /*0068*/ 	.byte	0x04, 0x17
        /*006a*/ 	.short	(.L_25 - .L_24)
.L_24:
        /*006c*/ 	.word	0x00000000
        /*0070*/ 	.short	0x0001
        /*0072*/ 	.short	0x0008
        /*0074*/ 	.byte	0x00, 0xf4, 0x21, 0x00


	//----- nvinfo : EIATTR_KPARAM_INFO
	.align		4
.L_25:
        /*0078*/ 	.byte	0x04, 0x17
        /*007a*/ 	.short	(.L_27 - .L_26)
.L_26:
        /*007c*/ 	.word	0x00000000
        /*0080*/ 	.short	0x0000
        /*0082*/ 	.short	0x0000
        /*0084*/ 	.byte	0x00, 0xf4, 0x21, 0x00


	//----- nvinfo : EIATTR_SPARSE_MMA_MASK
	.align		4
.L_27:
        /*0088*/ 	.byte	0x03, 0x50
        /*008a*/ 	.short	0x0000


	//----- nvinfo : EIATTR_MAXREG_COUNT
	.align		4
        /*008c*/ 	.byte	0x03, 0x1b
        /*008e*/ 	.short	0x00ff


	//----- nvinfo : EIATTR_EXIT_INSTR_OFFSETS
	.align		4
        /*0090*/ 	.byte	0x04, 0x1c
        /*0092*/ 	.short	(.L_29 - .L_28)


	//   ....[0]....
.L_28:
        /*0094*/ 	.word	0x000005b0


	//   ....[1]....
        /*0098*/ 	.word	0x000005d0


	//----- nvinfo : EIATTR_REQNTID
	.align		4
.L_29:
        /*009c*/ 	.byte	0x04, 0x10
        /*009e*/ 	.short	(.L_31 - .L_30)
.L_30:
        /*00a0*/ 	.word	0x00000080
        /*00a4*/ 	.word	0x00000001
        /*00a8*/ 	.word	0x00000001


	//----- nvinfo : EIATTR_CBANK_PARAM_SIZE
	.align		4
.L_31:
        /*00ac*/ 	.byte	0x03, 0x19
        /*00ae*/ 	.short	0x003c


	//----- nvinfo : EIATTR_PARAM_CBANK
	.align		4
        /*00b0*/ 	.byte	0x04, 0x0a
        /*00b2*/ 	.short	(.L_33 - .L_32)
	.align		4
.L_32:
        /*00b4*/ 	.word	index@(.nv.constant0.triton_poi_fused_cat_26)
        /*00b8*/ 	.short	0x0210
        /*00ba*/ 	.short	0x003c


	//----- nvinfo : EIATTR_SW_WAR
	.align		4
.L_33:
        /*00bc*/ 	.byte	0x04, 0x36
        /*00be*/ 	.short	(.L_35 - .L_34)
.L_34:
        /*00c0*/ 	.word	0x00000008
.L_35:


//--------------------- .nv.callgraph             --------------------------
	.section	.nv.callgraph,"",@"SHT_CUDA_CALLGRAPH"
	.align	4
	.sectionentsize	8
	.align		4
        /*0000*/ 	.word	0x00000000
	.align		4
        /*0004*/ 	.word	0xffffffff
	.align		4
        /*0008*/ 	.word	0x00000000
	.align		4
        /*000c*/ 	.word	0xfffffffe
	.align		4
        /*0010*/ 	.word	0x00000000
	.align		4
        /*0014*/ 	.word	0xfffffffd
	.align		4
        /*0018*/ 	.word	0x00000000
	.align		4
        /*001c*/ 	.word	0xfffffffc


//--------------------- .nv.constant4             --------------------------
	.section	.nv.constant4,"a",@progbits
	.align	8
	.align		8
.nv.constant4:
        /*0000*/ 	.dword	_$_str
	.align		8
        /*0008*/ 	.dword	_$_str_$_2


//--------------------- .text.triton_poi_fused_cat_26 --------------------------
	.section	.text.triton_poi_fused_cat_26,"ax",@progbits
	.align	128
        .global         triton_poi_fused_cat_26
        .type           triton_poi_fused_cat_26,@function
        .size           triton_poi_fused_cat_26,(.L_x_1 - triton_poi_fused_cat_26)
        .other          triton_poi_fused_cat_26,@"STO_CUDA_ENTRY STV_DEFAULT"
triton_poi_fused_cat_26:
.text.triton_poi_fused_cat_26:
[----:B------:R-:W0:Y:S01]  /*0000*/  LDC R1, c[0x0][0x28] ;  /* 0x00000a00ff017b82 */ /* 0x000e220000000800 */
[----:B------:R-:W1:Y:S01]  /*0010*/  S2R R0, SR_TID.X ;  /* 0x0000000000007919 */ /* 0x000e620000002100 */
[----:B------:R-:W-:-:S06]  /*0020*/  IMAD.MOV.U32 R2, RZ, RZ, RZ ;  /* 0x000000ffff027224 */ /* 0x000fcc00078e00ff */
[----:B------:R-:W2:Y:S01]  /*0030*/  LDC.64 R10, c[0x0][0x220] ;  /* 0x00008800ff0a7b82 */ /* 0x000ea20000000a00 */
[----:B------:R-:W-:Y:S01]  /*0040*/  ULDC.64 UR4, c[0x0][0x208] ;  /* 0x0000820000047ab9 */ /* 0x000fe20000000a00 */
[----:B------:R-:W3:Y:S06]  /*0050*/  S2R R3, SR_CTAID.X ;  /* 0x0000000000037919 */ /* 0x000eec0000002500 */
[----:B------:R-:W4:Y:S08]  /*0060*/  LDC.64 R20, c[0x0][0x210] ;  /* 0x00008400ff147b82 */ /* 0x000f300000000a00 */
[----:B------:R-:W5:Y:S08]  /*0070*/  LDC.64 R22, c[0x0][0x218] ;  /* 0x00008600ff167b82 */ /* 0x000f700000000a00 */
[----:B------:R-:W4:Y:S08]  /*0080*/  LDC.64 R18, c[0x0][0x228] ;  /* 0x00008a00ff127b82 */ /* 0x000f300000000a00 */
[----:B------:R-:W4:Y:S01]  /*0090*/  LDC.64 R16, c[0x0][0x230] ;  /* 0x00008c00ff107b82 */ /* 0x000f220000000a00 */
[----:B-1----:R-:W-:Y:S01]  /*00a0*/  IMAD.SHL.U32 R0, R0, 0x2, RZ ;  /* 0x0000000200007824 */ /* 0x002fe200078e00ff */
[----:B------:R-:W-:-:S02]  /*00b0*/  CS2R R8, SRZ ;  /* 0x0000000000087805 */ /* 0x000fc4000001ff00 */
[----:B------:R-:W-:Y:S01]  /*00c0*/  CS2R R12, SRZ ;  /* 0x00000000000c7805 */ /* 0x000fe2000001ff00 */
[----:B------:R-:W-:Y:S01]  /*00d0*/  ULDC.64 UR6, c[0x0][0x238] ;  /* 0x00008e0000067ab9 */ /* 0x000fe20000000a00 */
[----:B------:R-:W-:-:S05]  /*00e0*/  LOP3.LUT R0, R0, 0xfe, RZ, 0xc0, !PT ;  /* 0x000000fe00007812 */ /* 0x000fca00078ec0ff */
[----:B---3--:R-:W-:-:S04]  /*00f0*/  IMAD R3, R3, 0x100, R0 ;  /* 0x0000010003037824 */ /* 0x008fc800078e0200 */
[----:B------:R-:W-:-:S05]  /*0100*/  IMAD.HI R2, R3, -0x77777777, R2 ;  /* 0x8888888903027827 */ /* 0x000fca00078e0202 */
[----:B------:R-:W-:-:S04]  /*0110*/  SHF.R.U32.HI R5, RZ, 0x1f, R2 ;  /* 0x0000001fff057819 */ /* 0x000fc80000011602 */
[----:B------:R-:W-:Y:S02]  /*0120*/  LEA.HI.SX32 R2, R2, R5, 0x1a ;  /* 0x0000000502027211 */ /* 0x000fe400078fd2ff */
[----:B------:R-:W-:-:S03]  /*0130*/  CS2R R4, SRZ ;  /* 0x0000000000047805 */ /* 0x000fc6000001ff00 */
[----:B------:R-:W-:-:S04]  /*0140*/  IMAD R15, R2, -0x78, R3 ;  /* 0xffffff88020f7824 */ /* 0x000fc800078e0203 */
[C---:B--2---:R-:W-:Y:S01]  /*0150*/  IMAD.WIDE R10, R15.reuse, 0x4, R10 ;  /* 0x000000040f0a7825 */ /* 0x044fe200078e020a */
[----:B------:R-:W-:-:S04]  /*0160*/  ISETP.GE.AND P2, PT, R15, 0x18, PT ;  /* 0x000000180f00780c */ /* 0x000fc80003f46270 */
[----:B------:R-:W-:-:S13]  /*0170*/  ISETP.LT.AND P3, PT, R3, 0x1e00, !P2 ;  /* 0x00001e000300780c */ /* 0x000fda0005761270 */
[----:B------:R1:W2:Y:S01]  /*0180*/  @P3 LDG.E.EL.64 R4, desc[UR4][R10.64] ;  /* 0x000000040a043981 */ /* 0x0002a2000c2e1b00 */
[----:B------:R-:W-:Y:S02]  /*0190*/  IMAD R7, R2, 0x18, R15 ;  /* 0x0000001802077824 */ /* 0x000fe400078e020f */
[----:B-----5:R-:W-:-:S04]  /*01a0*/  IMAD.WIDE R22, R15, 0x4, R22 ;  /* 0x000000040f167825 */ /* 0x020fc800078e0216 */
[----:B----4-:R-:W-:Y:S01]  /*01b0*/  IMAD.WIDE R20, R7, 0x4, R20 ;  /* 0x0000000407147825 */ /* 0x010fe200078e0214 */
[----:B------:R-:W-:Y:S01]  /*01c0*/  CS2R R6, SRZ ;  /* 0x0000000000067805 */ /* 0x000fe2000001ff00 */
[----:B------:R-:W3:Y:S05]  /*01d0*/  @P3 LDG.E.EL.64 R8, desc[UR4][R22.64] ;  /* 0x0000000416083981 */ /* 0x000eea000c2e1b00 */
[----:B------:R4:W5:Y:S01]  /*01e0*/  @P3 LDG.E.EL.64 R6, desc[UR4][R20.64] ;  /* 0x0000000414063981 */ /* 0x000962000c2e1b00 */
[----:B------:R-:W-:Y:S01]  /*01f0*/  IMAD R2, R2, 0x60, RZ ;  /* 0x0000006002027824 */ /* 0x000fe200078e02ff */
[----:B-1----:R-:W-:Y:S01]  /*0200*/  CS2R R10, SRZ ;  /* 0x00000000000a7805 */ /* 0x002fe2000001ff00 */
[----:B0-----:R-:W-:Y:S01]  /*0210*/  IMAD.WIDE R18, R15, 0x4, R18 ;  /* 0x000000040f127825 */ /* 0x001fe200078e0212 */
[----:B------:R-:W-:-:S03]  /*0220*/  ISETP.GE.AND P0, PT, R3, 0x1e00, PT ;  /* 0x00001e000300780c */ /* 0x000fc60003f06270 */
[----:B------:R-:W-:Y:S01]  /*0230*/  IMAD.WIDE R16, R15, 0x4, R16 ;  /* 0x000000040f107825 */ /* 0x000fe200078e0210 */
[----:B------:R-:W-:Y:S01]  /*0240*/  SHF.R.S32.HI R0, RZ, 0x1f, R2 ;  /* 0x0000001fff007819 */ /* 0x000fe20000011402 */
[----:B------:R0:W3:Y:S01]  /*0250*/  @P3 LDG.E.EL.64 R12, desc[UR4][R18.64] ;  /* 0x00000004120c3981 */ /* 0x0000e2000c2e1b00 */
[----:B------:R-:W-:-:S03]  /*0260*/  IADD3 R2, P4, R15, R2, RZ ;  /* 0x000000020f027210 */ /* 0x000fc60007f9e0ff */
[----:B------:R1:W3:Y:S01]  /*0270*/  @P3 LDG.E.EL.64 R10, desc[UR4][R16.64] ;  /* 0x00000004100a3981 */ /* 0x0002e2000c2e1b00 */
[C---:B------:R-:W-:Y:S02]  /*0280*/  ISETP.GT.AND P1, PT, R15.reuse, 0x17, !P0 ;  /* 0x000000170f00780c */ /* 0x040fe40004724270 */
[----:B------:R-:W-:Y:S02]  /*0290*/  LEA.HI.X.SX32 R15, R15, R0, 0x1, P4 ;  /* 0x000000000f0f7211 */ /* 0x000fe400020f0eff */
[----:B----4-:R-:W-:-:S04]  /*02a0*/  LEA R20, P4, R2, UR6, 0x2 ;  /* 0x0000000602147c11 */ /* 0x010fc8000f8810ff */
[----:B------:R-:W-:Y:S02]  /*02b0*/  LEA.HI.X R21, R2, UR7, R15, 0x2, P4 ;  /* 0x0000000702157c11 */ /* 0x000fe4000a0f140f */
[----:B------:R-:W-:-:S06]  /*02c0*/  CS2R R14, SRZ ;  /* 0x00000000000e7805 */ /* 0x000fcc000001ff00 */
[----:B------:R-:W4:Y:S01]  /*02d0*/  @P1 LDG.E.EL.64 R14, desc[UR4][R20.64+-0x60] ;  /* 0xffffa004140e1981 */ /* 0x000f22000c2e1b00 */
[----:B0-----:R-:W-:Y:S01]  /*02e0*/  IMAD.MOV.U32 R19, RZ, RZ, 0x3e800000 ;  /* 0x3e800000ff137424 */ /* 0x001fe200078e00ff */
[----:B--2---:R-:W-:Y:S02]  /*02f0*/  SEL R4, R4, RZ, P3 ;  /* 0x000000ff04047207 */ /* 0x004fe40001800000 */
[----:B------:R-:W-:-:S03]  /*0300*/  SEL R5, R5, RZ, P3 ;  /* 0x000000ff05057207 */ /* 0x000fc60001800000 */
[----:B------:R-:W-:Y:S02]  /*0310*/  FADD R4, R4, 9.9999997473787516356e-06 ;  /* 0x3727c5ac04047421 */ /* 0x000fe40000000000 */
[----:B------:R-:W-:Y:S02]  /*0320*/  FADD R5, R5, 9.9999997473787516356e-06 ;  /* 0x3727c5ac05057421 */ /* 0x000fe40000000000 */
[----:B------:R-:W0:Y:S01]  /*0330*/  MUFU.SQRT R0, R4 ;  /* 0x0000000400007308 */ /* 0x000e220000002000 */
[----:B-----5:R-:W-:Y:S02]  /*0340*/  SEL R6, R6, RZ, P3 ;  /* 0x000000ff06067207 */ /* 0x020fe40001800000 */
[----:B------:R-:W-:-:S05]  /*0350*/  SEL R7, R7, RZ, P3 ;  /* 0x000000ff07077207 */ /* 0x000fca0001800000 */
[----:B------:R2:W5:Y:S01]  /*0360*/  MUFU.SQRT R2, R5 ;  /* 0x0000000500027308 */ /* 0x0005620000002000 */
[----:B---3--:R-:W-:Y:S02]  /*0370*/  SEL R12, R12, RZ, P3 ;  /* 0x000000ff0c0c7207 */ /* 0x008fe40001800000 */
[C---:B0-----:R-:W-:Y:S02]  /*0380*/  FSETP.GT.AND P6, PT, R0.reuse, 8.50705917302346158658e+37, PT ;  /* 0x7e8000000000780b */ /* 0x041fe40003fc4000 */
[----:B------:R-:W-:Y:S02]  /*0390*/  FSETP.GEU.AND P5, PT, R0, 1.175494350822287508e-38, PT ;  /* 0x008000000000780b */ /* 0x000fe40003fae000 */
[----:B-1----:R-:W-:Y:S02]  /*03a0*/  FSEL R17, R19, 1, P6 ;  /* 0x3f80000013117808 */ /* 0x002fe40003000000 */
[----:B--2---:R-:W-:Y:S02]  /*03b0*/  SEL R5, R8, RZ, P3 ;  /* 0x000000ff08057207 */ /* 0x004fe40001800000 */
[----:B-----5:R-:W-:-:S02]  /*03c0*/  FSETP.GT.AND P4, PT, R2, 8.50705917302346158658e+37, PT ;  /* 0x7e8000000200780b */ /* 0x020fc40003f84000 */
[----:B------:R-:W-:Y:S01]  /*03d0*/  SEL R8, R9, RZ, P3 ;  /* 0x000000ff09087207 */ /* 0x000fe20001800000 */
[----:B------:R-:W-:Y:S01]  /*03e0*/  FADD R6, R6, -R5 ;  /* 0x8000000506067221 */ /* 0x000fe20000000000 */
[----:B------:R-:W-:Y:S01]  /*03f0*/  FSEL R19, R19, 1, P4 ;  /* 0x3f80000013137808 */ /* 0x000fe20002000000 */
[----:B------:R-:W-:Y:S01]  /*0400*/  @P6 FMUL R0, R0, 0.25 ;  /* 0x3e80000000006820 */ /* 0x000fe20000400000 */
[----:B------:R-:W-:Y:S01]  /*0410*/  FSETP.GEU.AND P6, PT, R2, 1.175494350822287508e-38, PT ;  /* 0x008000000200780b */ /* 0x000fe20003fce000 */
[----:B------:R-:W0:Y:S01]  /*0420*/  LDC.64 R4, c[0x0][0x240] ;  /* 0x00009000ff047b82 */ /* 0x000e220000000a00 */
[----:B------:R-:W-:Y:S01]  /*0430*/  @!P5 FMUL R17, R17, 16777216 ;  /* 0x4b8000001111d820 */ /* 0x000fe20000400000 */
[----:B------:R-:W-:Y:S01]  /*0440*/  @!P5 FMUL R0, R0, 16777216 ;  /* 0x4b8000000000d820 */ /* 0x000fe20000400000 */
[----:B------:R-:W-:Y:S02]  /*0450*/  SEL R13, R13, RZ, P3 ;  /* 0x000000ff0d0d7207 */ /* 0x000fe40001800000 */
[----:B------:R-:W-:Y:S01]  /*0460*/  SEL R10, R10, RZ, P3 ;  /* 0x000000ff0a0a7207 */ /* 0x000fe20001800000 */
[----:B------:R-:W-:Y:S01]  /*0470*/  @P4 FMUL R2, R2, 0.25 ;  /* 0x3e80000002024820 */ /* 0x000fe20000400000 */
[----:B------:R-:W-:Y:S01]  /*0480*/  SEL R11, R11, RZ, P3 ;  /* 0x000000ff0b0b7207 */ /* 0x000fe20001800000 */
[----:B------:R-:W1:Y:S04]  /*0490*/  MUFU.RCP R0, R0 ;  /* 0x0000000000007308 */ /* 0x000e680000001000 */
[----:B------:R-:W-:Y:S01]  /*04a0*/  @!P6 FMUL R2, R2, 16777216 ;  /* 0x4b8000000202e820 */ /* 0x000fe20000400000 */
[----:B------:R-:W-:-:S05]  /*04b0*/  @!P6 FMUL R19, R19, 16777216 ;  /* 0x4b8000001313e820 */ /* 0x000fca0000400000 */
[----:B------:R-:W2:Y:S01]  /*04c0*/  MUFU.RCP R2, R2 ;  /* 0x0000000200027308 */ /* 0x000ea20000001000 */
[----:B-1----:R-:W-:Y:S01]  /*04d0*/  FMUL R17, R0, R17 ;  /* 0x0000001100117220 */ /* 0x002fe20000400000 */
[----:B------:R-:W-:Y:S01]  /*04e0*/  FADD R0, R7, -R8 ;  /* 0x8000000807007221 */ /* 0x000fe20000000000 */
[----:B0-----:R-:W-:-:S04]  /*04f0*/  IMAD.WIDE R4, R3, 0x4, R4 ;  /* 0x0000000403047825 */ /* 0x001fc800078e0204 */
[----:B------:R-:W-:-:S04]  /*0500*/  FMUL R17, R6, R17 ;  /* 0x0000001106117220 */ /* 0x000fc80000400000 */
[----:B------:R-:W-:Y:S01]  /*0510*/  FFMA R10, R17, R12, R10 ;  /* 0x0000000c110a7223 */ /* 0x000fe2000000000a */
[----:B--2---:R-:W-:-:S04]  /*0520*/  FMUL R19, R2, R19 ;  /* 0x0000001302137220 */ /* 0x004fc80000400000 */
[----:B------:R-:W-:Y:S01]  /*0530*/  FSETP.GEU.AND P3, PT, R10, RZ, PT ;  /* 0x000000ff0a00720b */ /* 0x000fe20003f6e000 */
[----:B------:R-:W-:-:S03]  /*0540*/  FMUL R0, R0, R19 ;  /* 0x0000001300007220 */ /* 0x000fc60000400000 */
[----:B------:R-:W-:Y:S01]  /*0550*/  FSEL R10, R10, RZ, P3 ;  /* 0x000000ff0a0a7208 */ /* 0x000fe20001800000 */
[----:B------:R-:W-:Y:S01]  /*0560*/  FFMA R11, R0, R13, R11 ;  /* 0x0000000d000b7223 */ /* 0x000fe2000000000b */
[----:B----4-:R-:W-:-:S04]  /*0570*/  @P2 SEL R10, R14, RZ, P1 ;  /* 0x000000ff0e0a2207 */ /* 0x010fc80000800000 */
[----:B------:R-:W-:-:S04]  /*0580*/  FSETP.GEU.AND P4, PT, R11, RZ, PT ;  /* 0x000000ff0b00720b */ /* 0x000fc80003f8e000 */
[----:B------:R-:W-:Y:S02]  /*0590*/  FSEL R11, R11, RZ, P4 ;  /* 0x000000ff0b0b7208 */ /* 0x000fe40002000000 */
[----:B------:R-:W-:Y:S01]  /*05a0*/  @P2 SEL R11, R15, RZ, P1 ;  /* 0x000000ff0f0b2207 */ /* 0x000fe20000800000 */
[----:B------:R-:W-:Y:S06]  /*05b0*/  @P0 EXIT ;  /* 0x000000000000094d */ /* 0x000fec0003800000 */
[----:B------:R-:W-:Y:S01]  /*05c0*/  STG.E.64 desc[UR4][R4.64], R10 ;  /* 0x0000000a04007986 */ /* 0x000fe2000c101b04 */
[----:B------:R-:W-:Y:S05]  /*05d0*/  EXIT ;  /* 0x000000000000794d */ /* 0x000fea0003800000 */
.L_x_0:
[----:B------:R-:W-:-:S00]  /*05e0*/  BRA `(.L_x_0) ;  /* 0xfffffffc00fc7947 */ /* 0x000fc0000383ffff */
[----:B------:R-:W-:-:S00]  /*05f0*/  NOP ;  /* 0x0000000000007918 */ /* 0x000fc00000000000 */
        /* <DEDUP_REMOVED lines=8> */
.L_x_1:


//--------------------- .nv.global.init           --------------------------
	.section	.nv.global.init,"aw",@progbits
.nv.global.init:
	.type		_$_str,@object
	.size		_$_str,(_$_str_$_2 - _$_str)
_$_str:
        /*0000*/ 	.byte	0x5f, 0x5f, 0x43, 0x55, 0x44, 0x41, 0x5f, 0x46, 0x54, 0x5a, 0x00
	.type		_$_str_$_2,@object
	.size		_$_str_$_2,(.L_1 - _$_str_$_2)
_$_str_$_2:
        /*000b*/ 	.byte	0x5f, 0x5f, 0x43, 0x55, 0x44, 0x41, 0x5f, 0x50, 0x52, 0x45, 0x43, 0x5f, 0x53, 0x51, 0x52, 0x54
        /*001b*/ 	.byte	0x00
.L_1:


//--------------------- .nv.constant0.triton_poi_fused_cat_26 --------------------------
	.section	.nv.constant0.triton_poi_fused_cat_26,"a",@progbits
	.sectionflags	@""
	.align	4
.nv.constant0.triton_poi_fused_cat_26:
	.zero		588
